	.headerflags	@"EF_CUDA_TEXMODE_UNIFIED EF_CUDA_64BIT_ADDRESS EF_CUDA_ACCELERATORS EF_CUDA_SM90 EF_CUDA_VIRTUAL_SM(EF_CUDA_SM90)"
	.elftype	@"ET_EXEC"


//--------------------- .nv.info                  --------------------------
	.section	.nv.info,"",@"SHT_CUDA_INFO"
	.align	4


	//----- nvinfo : EIATTR_REGCOUNT
	.align		4
        /*0000*/ 	.byte	0x04, 0x2f
        /*0002*/ 	.short	(.L_1 - .L_0)
	.align		4
.L_0:
        /*0004*/ 	.word	index@(triton_poi_fused_convolution_47)
        /*0008*/ 	.word	0x0000000c


	//----- nvinfo : EIATTR_MIN_STACK_SIZE
	.align		4
.L_1:
        /*000c*/ 	.byte	0x04, 0x12
        /*000e*/ 	.short	(.L_3 - .L_2)
	.align		4
.L_2:
        /*0010*/ 	.word	index@(triton_poi_fused_convolution_47)
        /*0014*/ 	.word	0x00000000


	//----- nvinfo : EIATTR_FRAME_SIZE
	.align		4
.L_3:
        /*0018*/ 	.byte	0x04, 0x11
        /*001a*/ 	.short	(.L_5 - .L_4)
	.align		4
.L_4:
        /*001c*/ 	.word	index@(triton_poi_fused_convolution_47)
        /*0020*/ 	.word	0x00000000


	//----- nvinfo : EIATTR_MIN_STACK_SIZE
	.align		4
.L_5:
        /*0024*/ 	.byte	0x04, 0x12
        /*0026*/ 	.short	(.L_7 - .L_6)
	.align		4
.L_6:
        /*0028*/ 	.word	index@(triton_poi_fused_convolution_47)
        /*002c*/ 	.word	0x00000000
.L_7:


//--------------------- .nv.info.triton_poi_fused_convolution_47 --------------------------
	.section	.nv.info.triton_poi_fused_convolution_47,"",@"SHT_CUDA_INFO"
	.sectionflags	@""
	.align	4


	//----- nvinfo : EIATTR_CUDA_API_VERSION
	.align		4
        /*0000*/ 	.byte	0x04, 0x37
        /*0002*/ 	.short	(.L_9 - .L_8)
.L_8:
        /*0004*/ 	.word	0x0000007c


	//----- nvinfo : EIATTR_KPARAM_INFO
	.align		4
.L_9:
        /*0008*/ 	.byte	0x04, 0x17
        /*000a*/ 	.short	(.L_11 - .L_10)
.L_10:
        /*000c*/ 	.word	0x00000000
        /*0010*/ 	.short	0x0002
        /*0012*/ 	.short	0x0010
        /*0014*/ 	.byte	0x00, 0xf0, 0x11, 0x00


	//----- nvinfo : EIATTR_KPARAM_INFO
	.align		4
.L_11:
        /*0018*/ 	.byte	0x04, 0x17
        /*001a*/ 	.short	(.L_13 - .L_12)
.L_12:
        /*001c*/ 	.word	0x00000000
        /*0020*/ 	.short	0x0001
        /*0022*/ 	.short	0x0008
        /*0024*/ 	.byte	0x00, 0xf4, 0x21, 0x00


	//----- nvinfo : EIATTR_KPARAM_INFO
	.align		4
.L_13:
        /*0028*/ 	.byte	0x04, 0x17
        /*002a*/ 	.short	(.L_15 - .L_14)
.L_14:
        /*002c*/ 	.word	0x00000000
        /*0030*/ 	.short	0x0000
        /*0032*/ 	.short	0x0000
        /*0034*/ 	.byte	0x00, 0xf4, 0x21, 0x00


	//----- nvinfo : EIATTR_SPARSE_MMA_MASK
	.align		4
.L_15:
        /*0038*/ 	.byte	0x03, 0x50
        /*003a*/ 	.short	0x0000


	//----- nvinfo : EIATTR_MAXREG_COUNT
	.align		4
        /*003c*/ 	.byte	0x03, 0x1b
        /*003e*/ 	.short	0x00ff


	//----- nvinfo : EIATTR_EXIT_INSTR_OFFSETS
	.align		4
        /*0040*/ 	.byte	0x04, 0x1c
        /*0042*/ 	.short	(.L_17 - .L_16)


	//   ....[0]....
.L_16:
        /*0044*/ 	.word	0x00000150


	//   ....[1]....
        /*0048*/ 	.word	0x00000170


	//----- nvinfo : EIATTR_REQNTID
	.align		4
.L_17:
        /*004c*/ 	.byte	0x04, 0x10
        /*004e*/ 	.short	(.L_19 - .L_18)
.L_18:
        /*0050*/ 	.word	0x00000080
        /*0054*/ 	.word	0x00000001
        /*0058*/ 	.word	0x00000001


	//----- nvinfo : EIATTR_CBANK_PARAM_SIZE
	.align		4
.L_19:
        /*005c*/ 	.byte	0x03, 0x19
        /*005e*/ 	.short	0x0014


	//----- nvinfo : EIATTR_PARAM_CBANK
	.align		4
        /*0060*/ 	.byte	0x04, 0x0a
        /*0062*/ 	.short	(.L_21 - .L_20)
	.align		4
.L_20:
        /*0064*/ 	.word	index@(.nv.constant0.triton_poi_fused_convolution_47)
        /*0068*/ 	.short	0x0210
        /*006a*/ 	.short	0x0014


	//----- nvinfo : EIATTR_SW_WAR
	.align		4
.L_21:
        /*006c*/ 	.byte	0x04, 0x36
        /*006e*/ 	.short	(.L_23 - .L_22)
.L_22:
        /*0070*/ 	.word	0x00000008
.L_23:


//--------------------- .nv.callgraph             --------------------------
	.section	.nv.callgraph,"",@"SHT_CUDA_CALLGRAPH"
	.align	4
	.sectionentsize	8
	.align		4
        /*0000*/ 	.word	0x00000000
	.align		4
        /*0004*/ 	.word	0xffffffff
	.align		4
        /*0008*/ 	.word	0x00000000
	.align		4
        /*000c*/ 	.word	0xfffffffe
	.align		4
        /*0010*/ 	.word	0x00000000
	.align		4
        /*0014*/ 	.word	0xfffffffd
	.align		4
        /*0018*/ 	.word	0x00000000
	.align		4
        /*001c*/ 	.word	0xfffffffc


//--------------------- .text.triton_poi_fused_convolution_47 --------------------------
	.section	.text.triton_poi_fused_convolution_47,"ax",@progbits
	.align	128
        .global         triton_poi_fused_convolution_47
        .type           triton_poi_fused_convolution_47,@function
        .size           triton_poi_fused_convolution_47,(.L_x_1 - triton_poi_fused_convolution_47)
        .other          triton_poi_fused_convolution_47,@"STO_CUDA_ENTRY STV_DEFAULT"
triton_poi_fused_convolution_47:
.text.triton_poi_fused_convolution_47:
[----:B------:R-:W0:Y:S02]  /*0000*/  LDC R1, c[0x0][0x28] ;  /* 0x00000a00ff017b82 */ /* 0x000e240000000800 */
[----:B------:R-:W1:Y:S01]  /*0010*/  S2R R6, SR_TID.X ;  /* 0x0000000000067919 */ /* 0x000e620000002100 */
[----:B------:R-:W2:Y:S01]  /*0020*/  LDC.64 R2, c[0x0][0x210] ;  /* 0x00008400ff027b82 */ /* 0x000ea20000000a00 */
[----:B------:R-:W-:Y:S01]  /*0030*/  ULDC.64 UR4, c[0x0][0x208] ;  /* 0x0000820000047ab9 */ /* 0x000fe20000000a00 */
[----:B------:R-:W3:Y:S06]  /*0040*/  S2R R7, SR_CTAID.X ;  /* 0x0000000000077919 */ /* 0x000eec0000002500 */
[----:B------:R-:W4:Y:S01]  /*0050*/  LDC.64 R4, c[0x0][0x218] ;  /* 0x00008600ff047b82 */ /* 0x000f220000000a00 */
[----:B-1----:R-:W-:-:S04]  /*0060*/  LOP3.LUT R6, R6, 0x7f, RZ, 0xc0, !PT ;  /* 0x0000007f06067812 */ /* 0x002fc800078ec0ff */
[----:B---3--:R-:W-:Y:S01]  /*0070*/  LEA R7, R7, R6, 0x7 ;  /* 0x0000000607077211 */ /* 0x008fe200078e38ff */
[----:B------:R-:W-:-:S03]  /*0080*/  HFMA2.MMA R6, -RZ, RZ, 0, 0 ;  /* 0x00000000ff067435 */ /* 0x000fc600000001ff */
[C---:B------:R-:W-:Y:S01]  /*0090*/  ISETP.GE.AND P0, PT, R7.reuse, 0x7e0, PT ;  /* 0x000007e00700780c */ /* 0x040fe20003f06270 */
[----:B--2---:R-:W-:-:S06]  /*00a0*/  IMAD.WIDE R2, R7, 0x4, R2 ;  /* 0x0000000407027825 */ /* 0x004fcc00078e0202 */
[----:B------:R-:W-:-:S05]  /*00b0*/  IMAD.HI R0, R7, -0x7df7df7d, R6 ;  /* 0x8208208307007827 */ /* 0x000fca00078e0206 */
[----:B------:R-:W-:-:S04]  /*00c0*/  SHF.R.U32.HI R9, RZ, 0x1f, R0 ;  /* 0x0000001fff097819 */ /* 0x000fc80000011600 */
[----:B------:R-:W-:Y:S02]  /*00d0*/  LEA.HI.SX32 R9, R0, R9, 0x18 ;  /* 0x0000000900097211 */ /* 0x000fe400078fc2ff */
[----:B------:R-:W-:-:S03]  /*00e0*/  MOV R0, RZ ;  /* 0x000000ff00007202 */ /* 0x000fc60000000f00 */
[----:B------:R-:W-:Y:S01]  /*00f0*/  IMAD R9, R9, -0x1f8, R7 ;  /* 0xfffffe0809097824 */ /* 0x000fe200078e0207 */
[----:B------:R-:W-:Y:S02]  /*0100*/  HFMA2.MMA R7, -RZ, RZ, 0, 0 ;  /* 0x00000000ff077435 */ /* 0x000fe400000001ff */
[----:B------:R-:W2:Y:S01]  /*0110*/  @!P0 LDG.E R0, desc[UR4][R2.64] ;  /* 0x0000000402008981 */ /* 0x000ea2000c1e1900 */
[----:B----4-:R-:W-:-:S07]  /*0120*/  IMAD.WIDE R4, R9, 0x4, R4 ;  /* 0x0000000409047825 */ /* 0x010fce00078e0204 */
[----:B------:R-:W2:Y:S02]  /*0130*/  @!P0 LDG.E.EL R7, desc[UR4][R4.64] ;  /* 0x0000000404078981 */ /* 0x000ea4000c2e1900 */
[----:B--2---:R-:W-:Y:S01]  /*0140*/  FADD R7, R7, R0 ;  /* 0x0000000007077221 */ /* 0x004fe20000000000 */
[----:B------:R-:W-:Y:S06]  /*0150*/  @P0 EXIT ;  /* 0x000000000000094d */ /* 0x000fec0003800000 */
[----:B------:R-:W-:Y:S01]  /*0160*/  STG.E desc[UR4][R2.64], R7 ;  /* 0x0000000702007986 */ /* 0x000fe2000c101904 */
[----:B------:R-:W-:Y:S05]  /*0170*/  EXIT ;  /* 0x000000000000794d */ /* 0x000fea0003800000 */
.L_x_0:
[----:B------:R-:W-:-:S00]  /*0180*/  BRA `(.L_x_0) ;  /* 0xfffffffc00fc7947 */ /* 0x000fc0000383ffff */
[----:B------:R-:W-:-:S00]  /*0190*/  NOP ;  /* 0x0000000000007918 */ /* 0x000fc00000000000 */
        /* <DEDUP_REMOVED lines=14> */
.L_x_1:


//--------------------- .nv.constant0.triton_poi_fused_convolution_47 --------------------------
	.section	.nv.constant0.triton_poi_fused_convolution_47,"a",@progbits
	.sectionflags	@""
	.align	4
.nv.constant0.triton_poi_fused_convolution_47:
	.zero		548
